//
// Generated by NVIDIA NVVM Compiler
//
// Compiler Build ID: CL-36424714
// Cuda compilation tools, release 13.0, V13.0.88
// Based on NVVM 20.0.0
//

.version 9.0
.target sm_100
.address_size 64

	// .globl	_Z22reduce_min_max_sum_avgPiS_i
.extern .shared .align 16 .b8 sdata[];

.visible .entry _Z22reduce_min_max_sum_avgPiS_i(
	.param .u64 .ptr .align 1 _Z22reduce_min_max_sum_avgPiS_i_param_0,
	.param .u64 .ptr .align 1 _Z22reduce_min_max_sum_avgPiS_i_param_1,
	.param .u32 _Z22reduce_min_max_sum_avgPiS_i_param_2
)
{
	.reg .pred 	%p<6>;
	.reg .b32 	%r<21>;
	.reg .b64 	%rd<9>;

	ld.param.u64 	%rd1, [_Z22reduce_min_max_sum_avgPiS_i_param_0];
	ld.param.u64 	%rd2, [_Z22reduce_min_max_sum_avgPiS_i_param_1];
	ld.param.u32 	%r11, [_Z22reduce_min_max_sum_avgPiS_i_param_2];
	mov.u32 	%r1, %tid.x;
	mov.u32 	%r2, %ctaid.x;
	mov.u32 	%r20, %ntid.x;
	mad.lo.s32 	%r4, %r2, %r20, %r1;
	setp.ge.u32 	%p1, %r4, %r11;
	mov.b32 	%r19, 0;
	@%p1 bra 	$L__BB0_2;
	cvta.to.global.u64 	%rd3, %rd1;
	mul.wide.u32 	%rd4, %r4, 4;
	add.s64 	%rd5, %rd3, %rd4;
	ld.global.u32 	%r19, [%rd5];
$L__BB0_2:
	shl.b32 	%r12, %r1, 2;
	mov.u32 	%r13, sdata;
	add.s32 	%r7, %r13, %r12;
	st.shared.u32 	[%r7], %r19;
	bar.sync 	0;
	setp.lt.u32 	%p2, %r20, 2;
	@%p2 bra 	$L__BB0_6;
$L__BB0_3:
	shr.u32 	%r9, %r20, 1;
	setp.ge.u32 	%p3, %r1, %r9;
	@%p3 bra 	$L__BB0_5;
	shl.b32 	%r14, %r9, 2;
	add.s32 	%r15, %r7, %r14;
	ld.shared.u32 	%r16, [%r15];
	shl.b32 	%r17, %r16, 1;
	st.shared.u32 	[%r7], %r17;
$L__BB0_5:
	bar.sync 	0;
	setp.gt.u32 	%p4, %r20, 3;
	mov.u32 	%r20, %r9;
	@%p4 bra 	$L__BB0_3;
$L__BB0_6:
	setp.ne.s32 	%p5, %r1, 0;
	@%p5 bra 	$L__BB0_8;
	ld.shared.u32 	%r18, [sdata];
	cvta.to.global.u64 	%rd6, %rd2;
	mul.wide.u32 	%rd7, %r2, 4;
	add.s64 	%rd8, %rd6, %rd7;
	st.global.u32 	[%rd8], %r18;
$L__BB0_8:
	ret;

}


// ===== COMPILED SASS (sm_100) =====

	.target	sm_100

	.elftype	@"ET_EXEC"


//--------------------- .note.nv.tkinfo           --------------------------
	.section	.note.nv.tkinfo,"",@"SHT_NOTE"
	.sectionflags	@"SHF_NOTE_NV_TKINFO"
	.tkinfo
        /*0018*/ 	.word	0x00000002
        /*0030*/ 	.string	""
        /*0030*/ 	.string	"ptxas"
        /*0030*/ 	.string	"Cuda compilation tools, release 13.0, V13.0.88"
        /*0030*/ 	.string	"Build cuda_13.0.r13.0/compiler.36424714_0"
        /*0030*/ 	.string	"-arch sm_100 -m 64 "



//--------------------- .note.nv.cuinfo           --------------------------
	.section	.note.nv.cuinfo,"",@"SHT_NOTE"
	.sectionflags	@"SHF_NOTE_NV_CUINFO"
        /*0018*/ 	.short	0x0002
        /*001a*/ 	.short	0x0064
        /*001c*/ 	.short	0x0082
	.zero		2


//--------------------- .nv.info                  --------------------------
	.section	.nv.info,"",@"SHT_CUDA_INFO"
	.align	4


	//----- nvinfo : EIATTR_REGCOUNT
	.align		4
        /*0000*/ 	.byte	0x04, 0x2f
        /*0002*/ 	.short	(.L_1 - .L_0)
	.align		4
.L_0:
        /*0004*/ 	.word	index@(_Z22reduce_min_max_sum_avgPiS_i)
        /*0008*/ 	.word	0x0000000a


	//----- nvinfo : EIATTR_FRAME_SIZE
	.align		4
.L_1:
        /*000c*/ 	.byte	0x04, 0x11
        /*000e*/ 	.short	(.L_3 - .L_2)
	.align		4
.L_2:
        /*0010*/ 	.word	index@(_Z22reduce_min_max_sum_avgPiS_i)
        /*0014*/ 	.word	0x00000000


	//----- nvinfo : EIATTR_MIN_STACK_SIZE
	.align		4
.L_3:
        /*0018*/ 	.byte	0x04, 0x12
        /*001a*/ 	.short	(.L_5 - .L_4)
	.align		4
.L_4:
        /*001c*/ 	.word	index@(_Z22reduce_min_max_sum_avgPiS_i)
        /*0020*/ 	.word	0x00000000
.L_5:


//--------------------- .nv.compat                --------------------------
	.section	.nv.compat,"",@"SHT_CUDA_COMPAT_INFO"
	.align	4
        /*0000*/ 	.byte	0x02, 0x09, 0x00, 0x00, 0x02, 0x02, 0x01, 0x00, 0x02, 0x05, 0x05, 0x00, 0x03, 0x07, 0x01, 0x01
        /*0010*/ 	.byte	0x02, 0x03, 0x00, 0x00, 0x02, 0x06, 0x01, 0x00, 0x04, 0x0b, 0x08, 0x00, 0x09, 0x00, 0x00, 0x00
        /*0020*/ 	.byte	0x00, 0x00, 0x00, 0x00


//--------------------- .nv.info._Z22reduce_min_max_sum_avgPiS_i --------------------------
	.section	.nv.info._Z22reduce_min_max_sum_avgPiS_i,"",@"SHT_CUDA_INFO"
	.sectionflags	@""
	.align	4


	//----- nvinfo : EIATTR_CUDA_API_VERSION
	.align		4
        /*0000*/ 	.byte	0x04, 0x37
        /*0002*/ 	.short	(.L_7 - .L_6)
.L_6:
        /*0004*/ 	.word	0x00000082


	//----- nvinfo : EIATTR_KPARAM_INFO
	.align		4
.L_7:
        /*0008*/ 	.byte	0x04, 0x17
        /*000a*/ 	.short	(.L_9 - .L_8)
.L_8:
        /*000c*/ 	.word	0x00000000
        /*0010*/ 	.short	0x0002
        /*0012*/ 	.short	0x0010
        /*0014*/ 	.byte	0x00, 0xf0, 0x11, 0x00


	//----- nvinfo : EIATTR_KPARAM_INFO
	.align		4
.L_9:
        /*0018*/ 	.byte	0x04, 0x17
        /*001a*/ 	.short	(.L_11 - .L_10)
.L_10:
        /*001c*/ 	.word	0x00000000
        /*0020*/ 	.short	0x0001
        /*0022*/ 	.short	0x0008
        /*0024*/ 	.byte	0x00, 0xf5, 0x21, 0x00


	//----- nvinfo : EIATTR_KPARAM_INFO
	.align		4
.L_11:
        /*0028*/ 	.byte	0x04, 0x17
        /*002a*/ 	.short	(.L_13 - .L_12)
.L_12:
        /*002c*/ 	.word	0x00000000
        /*0030*/ 	.short	0x0000
        /*0032*/ 	.short	0x0000
        /*0034*/ 	.byte	0x00, 0xf5, 0x21, 0x00


	//----- nvinfo : EIATTR_SPARSE_MMA_MASK
	.align		4
.L_13:
        /*0038*/ 	.byte	0x03, 0x50
        /*003a*/ 	.short	0x0000


	//----- nvinfo : EIATTR_MAXREG_COUNT
	.align		4
        /*003c*/ 	.byte	0x03, 0x1b
        /*003e*/ 	.short	0x00ff


	//----- nvinfo : EIATTR_NUM_BARRIERS
	.align		4
        /*0040*/ 	.byte	0x02, 0x4c
        /*0042*/ 	.byte	0x01
	.zero		1


	//----- nvinfo : EIATTR_MERCURY_ISA_VERSION
	.align		4
        /*0044*/ 	.byte	0x03, 0x5f
        /*0046*/ 	.short	0x0101


	//----- nvinfo : EIATTR_VRC_CTA_INIT_COUNT
	.align		4
        /*0048*/ 	.byte	0x02, 0x4a
	.zero		1
	.zero		1


	//----- nvinfo : EIATTR_EXIT_INSTR_OFFSETS
	.align		4
        /*004c*/ 	.byte	0x04, 0x1c
        /*004e*/ 	.short	(.L_15 - .L_14)


	//   ....[0]....
.L_14:
        /*0050*/ 	.word	0x00000200


	//   ....[1]....
        /*0054*/ 	.word	0x00000280


	//----- nvinfo : EIATTR_CBANK_PARAM_SIZE
	.align		4
.L_15:
        /*0058*/ 	.byte	0x03, 0x19
        /*005a*/ 	.short	0x0014


	//----- nvinfo : EIATTR_PARAM_CBANK
	.align		4
        /*005c*/ 	.byte	0x04, 0x0a
        /*005e*/ 	.short	(.L_17 - .L_16)
	.align		4
.L_16:
        /*0060*/ 	.word	index@(.nv.constant0._Z22reduce_min_max_sum_avgPiS_i)
        /*0064*/ 	.short	0x0380
        /*0066*/ 	.short	0x0014


	//----- nvinfo : EIATTR_SW_WAR
	.align		4
.L_17:
        /*0068*/ 	.byte	0x04, 0x36
        /*006a*/ 	.short	(.L_19 - .L_18)
.L_18:
        /*006c*/ 	.word	0x00000008
.L_19:


//--------------------- .nv.callgraph             --------------------------
	.section	.nv.callgraph,"",@"SHT_CUDA_CALLGRAPH"
	.align	4
	.sectionentsize	8
	.align		4
        /*0000*/ 	.word	0x00000000
	.align		4
        /*0004*/ 	.word	0xffffffff
	.align		4
        /*0008*/ 	.word	0x00000000
	.align		4
        /*000c*/ 	.word	0xfffffffe
	.align		4
        /*0010*/ 	.word	0x00000000
	.align		4
        /*0014*/ 	.word	0xfffffffd
	.align		4
        /*0018*/ 	.word	0x00000000
	.align		4
        /*001c*/ 	.word	0xfffffffc


//--------------------- .text._Z22reduce_min_max_sum_avgPiS_i --------------------------
	.section	.text._Z22reduce_min_max_sum_avgPiS_i,"ax",@progbits
	.align	128
        .global         _Z22reduce_min_max_sum_avgPiS_i
        .type           _Z22reduce_min_max_sum_avgPiS_i,@function
        .size           _Z22reduce_min_max_sum_avgPiS_i,(.L_x_3 - _Z22reduce_min_max_sum_avgPiS_i)
        .other          _Z22reduce_min_max_sum_avgPiS_i,@"STO_CUDA_ENTRY STV_DEFAULT"
_Z22reduce_min_max_sum_avgPiS_i:
.text._Z22reduce_min_max_sum_avgPiS_i:
[----:B------:R-:W-:Y:S01]  /*0000*/  LDC R1, c[0x0][0x37c] ;  /* 0x0000df00ff017b82 */ /* 0x000fe20000000800 */
[----:B------:R-:W0:Y:S01]  /*0010*/  S2R R6, SR_TID.X ;  /* 0x0000000000067919 */ /* 0x000e220000002100 */
[----:B------:R-:W0:Y:S01]  /*0020*/  LDCU UR8, c[0x0][0x360] ;  /* 0x00006c00ff0877ac */ /* 0x000e220008000800 */
[----:B------:R-:W-:Y:S01]  /*0030*/  IMAD.MOV.U32 R4, RZ, RZ, RZ ;  /* 0x000000ffff047224 */ /* 0x000fe200078e00ff */
[----:B------:R-:W0:Y:S01]  /*0040*/  S2R R7, SR_CTAID.X ;  /* 0x0000000000077919 */ /* 0x000e220000002500 */
[----:B------:R-:W1:Y:S01]  /*0050*/  LDCU UR4, c[0x0][0x390] ;  /* 0x00007200ff0477ac */ /* 0x000e620008000800 */
[----:B------:R-:W2:Y:S01]  /*0060*/  LDCU.64 UR6, c[0x0][0x358] ;  /* 0x00006b00ff0677ac */ /* 0x000ea20008000a00 */
[----:B0-----:R-:W-:-:S05]  /*0070*/  IMAD R5, R7, UR8, R6 ;  /* 0x0000000807057c24 */ /* 0x001fca000f8e0206 */
[----:B-1----:R-:W-:-:S13]  /*0080*/  ISETP.GE.U32.AND P0, PT, R5, UR4, PT ;  /* 0x0000000405007c0c */ /* 0x002fda000bf06070 */
[----:B------:R-:W0:Y:S02]  /*0090*/  @!P0 LDC.64 R2, c[0x0][0x380] ;  /* 0x0000e000ff028b82 */ /* 0x000e240000000a00 */
[----:B0-----:R-:W-:-:S05]  /*00a0*/  @!P0 IMAD.WIDE.U32 R2, R5, 0x4, R2 ;  /* 0x0000000405028825 */ /* 0x001fca00078e0002 */
[----:B--2---:R-:W2:Y:S01]  /*00b0*/  @!P0 LDG.E R4, desc[UR6][R2.64] ;  /* 0x0000000602048981 */ /* 0x004ea2000c1e1900 */
[----:B------:R-:W0:Y:S01]  /*00c0*/  S2UR UR5, SR_CgaCtaId ;  /* 0x00000000000579c3 */ /* 0x000e220000008800 */
[----:B------:R-:W-:Y:S01]  /*00d0*/  IMAD.U32 R0, RZ, RZ, UR8 ;  /* 0x00000008ff007e24 */ /* 0x000fe2000f8e00ff */
[----:B------:R-:W-:Y:S01]  /*00e0*/  UMOV UR4, 0x400 ;  /* 0x0000040000047882 */ /* 0x000fe20000000000 */
[----:B------:R-:W-:-:S03]  /*00f0*/  ISETP.NE.AND P0, PT, R6, RZ, PT ;  /* 0x000000ff0600720c */ /* 0x000fc60003f05270 */
[----:B------:R-:W-:Y:S01]  /*0100*/  ISETP.GE.U32.AND P1, PT, R0, 0x2, PT ;  /* 0x000000020000780c */ /* 0x000fe20003f26070 */
[----:B0-----:R-:W-:-:S06]  /*0110*/  ULEA UR4, UR5, UR4, 0x18 ;  /* 0x0000000405047291 */ /* 0x001fcc000f8ec0ff */
[----:B------:R-:W-:-:S05]  /*0120*/  LEA R5, R6, UR4, 0x2 ;  /* 0x0000000406057c11 */ /* 0x000fca000f8e10ff */
[----:B--2---:R0:W-:Y:S01]  /*0130*/  STS [R5], R4 ;  /* 0x0000000405007388 */ /* 0x0041e20000000800 */
[----:B------:R-:W-:Y:S06]  /*0140*/  BAR.SYNC.DEFER_BLOCKING 0x0 ;  /* 0x0000000000007b1d */ /* 0x000fec0000010000 */
[----:B------:R-:W-:Y:S05]  /*0150*/  @!P1 BRA `(.L_x_0) ;  /* 0x0000000000289947 */ /* 0x000fea0003800000 */
.L_x_1:
[----:B------:R-:W-:-:S04]  /*0160*/  SHF.R.U32.HI R3, RZ, 0x1, R0 ;  /* 0x00000001ff037819 */ /* 0x000fc80000011600 */
[----:B------:R-:W-:-:S13]  /*0170*/  ISETP.GE.U32.AND P1, PT, R6, R3, PT ;  /* 0x000000030600720c */ /* 0x000fda0003f26070 */
[----:B------:R-:W-:-:S06]  /*0180*/  @!P1 LEA R2, R3, R5, 0x2 ;  /* 0x0000000503029211 */ /* 0x000fcc00078e10ff */
[----:B------:R-:W0:Y:S02]  /*0190*/  @!P1 LDS R2, [R2] ;  /* 0x0000000002029984 */ /* 0x000e240000000800 */
[----:B0-----:R-:W-:-:S05]  /*01a0*/  @!P1 IMAD.SHL.U32 R4, R2, 0x2, RZ ;  /* 0x0000000202049824 */ /* 0x001fca00078e00ff */
[----:B------:R1:W-:Y:S01]  /*01b0*/  @!P1 STS [R5], R4 ;  /* 0x0000000405009388 */ /* 0x0003e20000000800 */
[----:B------:R-:W-:Y:S01]  /*01c0*/  BAR.SYNC.DEFER_BLOCKING 0x0 ;  /* 0x0000000000007b1d */ /* 0x000fe20000010000 */
[----:B------:R-:W-:Y:S02]  /*01d0*/  ISETP.GT.U32.AND P1, PT, R0, 0x3, PT ;  /* 0x000000030000780c */ /* 0x000fe40003f24070 */
[----:B------:R-:W-:-:S11]  /*01e0*/  MOV R0, R3 ;  /* 0x0000000300007202 */ /* 0x000fd60000000f00 */
[----:B-1----:R-:W-:Y:S05]  /*01f0*/  @P1 BRA `(.L_x_1) ;  /* 0xfffffffc00d81947 */ /* 0x002fea000383ffff */
.L_x_0:
[----:B------:R-:W-:Y:S05]  /*0200*/  @P0 EXIT ;  /* 0x000000000000094d */ /* 0x000fea0003800000 */
[----:B------:R-:W1:Y:S01]  /*0210*/  S2UR UR5, SR_CgaCtaId ;  /* 0x00000000000579c3 */ /* 0x000e620000008800 */
[----:B------:R-:W-:-:S07]  /*0220*/  UMOV UR4, 0x400 ;  /* 0x0000040000047882 */ /* 0x000fce0000000000 */
[----:B------:R-:W2:Y:S01]  /*0230*/  LDC.64 R2, c[0x0][0x388] ;  /* 0x0000e200ff027b82 */ /* 0x000ea20000000a00 */
[----:B-1----:R-:W-:Y:S01]  /*0240*/  ULEA UR4, UR5, UR4, 0x18 ;  /* 0x0000000405047291 */ /* 0x002fe2000f8ec0ff */
[----:B--2---:R-:W-:-:S08]  /*0250*/  IMAD.WIDE.U32 R2, R7, 0x4, R2 ;  /* 0x0000000407027825 */ /* 0x004fd000078e0002 */
[----:B0-----:R-:W0:Y:S04]  /*0260*/  LDS R5, [UR4] ;  /* 0x00000004ff057984 */ /* 0x001e280008000800 */
[----:B0-----:R-:W-:Y:S01]  /*0270*/  STG.E desc[UR6][R2.64], R5 ;  /* 0x0000000502007986 */ /* 0x001fe2000c101906 */
[----:B------:R-:W-:Y:S05]  /*0280*/  EXIT ;  /* 0x000000000000794d */ /* 0x000fea0003800000 */
.L_x_2:
[----:B------:R-:W-:-:S00]  /*0290*/  BRA `(.L_x_2) ;  /* 0xfffffffc00fc7947 */ /* 0x000fc0000383ffff */
[----:B------:R-:W-:-:S00]  /*02a0*/  NOP ;  /* 0x0000000000007918 */ /* 0x000fc00000000000 */
        /* <DEDUP_REMOVED lines=13> */
.L_x_3:


//--------------------- .nv.shared._Z22reduce_min_max_sum_avgPiS_i --------------------------
	.section	.nv.shared._Z22reduce_min_max_sum_avgPiS_i,"aw",@nobits
	.sectionflags	@""
	.align	16
	.zero		1024


//--------------------- .nv.shared.reserved.0     --------------------------
	.section	.nv.shared.reserved.0,"aw",@nobits
	.weak		__nv_reservedSMEM_offset_0_alias
	.size		__nv_reservedSMEM_offset_0_alias, 0, 64
	.other		__nv_reservedSMEM_offset_0_alias,@"STO_CUDA_RESERVED_SHARED STV_DEFAULT"
__nv_reservedSMEM_offset_0_alias:
	.zero		0
	.zero		64


//--------------------- .nv.constant0._Z22reduce_min_max_sum_avgPiS_i --------------------------
	.section	.nv.constant0._Z22reduce_min_max_sum_avgPiS_i,"a",@progbits
	.sectionflags	@""
	.align	4
.nv.constant0._Z22reduce_min_max_sum_avgPiS_i:
	.zero		916


//--------------------- SYMBOLS --------------------------

	.type		.nv.reservedSmem.offset0,@object
	.size		.nv.reservedSmem.offset0,0x4
	.type		.nv.reservedSmem.cap,@object
	.size		.nv.reservedSmem.cap,0x4
